//
// Generated by NVIDIA NVVM Compiler
// Compiler built on Fri Jul 25 19:36:16 2014 (1406288176)
// Cuda compilation tools, release 6.5, V6.5.13
//

.version 4.1
.target sm_30
.address_size 64

.const .align 4 .u32 constAlpha;
.const .align 4 .b8 constHueColorSpaceMat[36];

.visible .func _Z7YUV2RGBPjPfS0_S0_(
	.param .b64 _Z7YUV2RGBPjPfS0_S0__param_0,
	.param .b64 _Z7YUV2RGBPjPfS0_S0__param_1,
	.param .b64 _Z7YUV2RGBPjPfS0_S0__param_2,
	.param .b64 _Z7YUV2RGBPjPfS0_S0__param_3
)
{
	.reg .s32 	%r<4>;
	.reg .f32 	%f<24>;
	.reg .s64 	%rd<5>;


	ld.param.u64 	%rd1, [_Z7YUV2RGBPjPfS0_S0__param_0];
	ld.param.u64 	%rd2, [_Z7YUV2RGBPjPfS0_S0__param_1];
	ld.param.u64 	%rd3, [_Z7YUV2RGBPjPfS0_S0__param_2];
	ld.param.u64 	%rd4, [_Z7YUV2RGBPjPfS0_S0__param_3];
	ld.u32 	%r1, [%rd1];
	cvt.rn.f32.u32	%f1, %r1;
	ld.u32 	%r2, [%rd1+4];
	cvt.rn.f32.s32	%f2, %r2;
	add.f32 	%f3, %f2, 0fC4000000;
	ld.u32 	%r3, [%rd1+8];
	cvt.rn.f32.s32	%f4, %r3;
	add.f32 	%f5, %f4, 0fC4000000;
	ld.const.f32 	%f6, [constHueColorSpaceMat];
	ld.const.f32 	%f7, [constHueColorSpaceMat+4];
	mul.f32 	%f8, %f3, %f7;
	fma.rn.f32 	%f9, %f1, %f6, %f8;
	ld.const.f32 	%f10, [constHueColorSpaceMat+8];
	fma.rn.f32 	%f11, %f5, %f10, %f9;
	st.f32 	[%rd2], %f11;
	ld.const.f32 	%f12, [constHueColorSpaceMat+12];
	ld.const.f32 	%f13, [constHueColorSpaceMat+16];
	mul.f32 	%f14, %f3, %f13;
	fma.rn.f32 	%f15, %f1, %f12, %f14;
	ld.const.f32 	%f16, [constHueColorSpaceMat+20];
	fma.rn.f32 	%f17, %f5, %f16, %f15;
	st.f32 	[%rd3], %f17;
	ld.const.f32 	%f18, [constHueColorSpaceMat+24];
	ld.const.f32 	%f19, [constHueColorSpaceMat+28];
	mul.f32 	%f20, %f3, %f19;
	fma.rn.f32 	%f21, %f1, %f18, %f20;
	ld.const.f32 	%f22, [constHueColorSpaceMat+32];
	fma.rn.f32 	%f23, %f5, %f22, %f21;
	st.f32 	[%rd4], %f23;
	ret;
}

.visible .func  (.param .b32 func_retval0) _Z13RGBAPACK_8bitfffj(
	.param .b32 _Z13RGBAPACK_8bitfffj_param_0,
	.param .b32 _Z13RGBAPACK_8bitfffj_param_1,
	.param .b32 _Z13RGBAPACK_8bitfffj_param_2,
	.param .b32 _Z13RGBAPACK_8bitfffj_param_3
)
{
	.reg .s32 	%r<10>;
	.reg .f32 	%f<12>;


	ld.param.f32 	%f1, [_Z13RGBAPACK_8bitfffj_param_0];
	ld.param.f32 	%f2, [_Z13RGBAPACK_8bitfffj_param_1];
	ld.param.f32 	%f3, [_Z13RGBAPACK_8bitfffj_param_2];
	ld.param.u32 	%r1, [_Z13RGBAPACK_8bitfffj_param_3];
	mov.f32 	%f4, 0f00000000;
	max.f32 	%f5, %f1, %f4;
	mov.f32 	%f6, 0f437F0000;
	min.f32 	%f7, %f5, %f6;
	max.f32 	%f8, %f2, %f4;
	min.f32 	%f9, %f8, %f6;
	max.f32 	%f10, %f3, %f4;
	min.f32 	%f11, %f10, %f6;
	cvt.rzi.u32.f32	%r2, %f11;
	cvt.rzi.u32.f32	%r3, %f9;
	shl.b32 	%r4, %r3, 8;
	cvt.rzi.u32.f32	%r5, %f7;
	shl.b32 	%r6, %r5, 16;
	or.b32  	%r7, %r2, %r1;
	or.b32  	%r8, %r7, %r4;
	or.b32  	%r9, %r8, %r6;
	st.param.b32	[func_retval0+0], %r9;
	ret;
}

.visible .func  (.param .b32 func_retval0) _Z14RGBAPACK_10bitfffj(
	.param .b32 _Z14RGBAPACK_10bitfffj_param_0,
	.param .b32 _Z14RGBAPACK_10bitfffj_param_1,
	.param .b32 _Z14RGBAPACK_10bitfffj_param_2,
	.param .b32 _Z14RGBAPACK_10bitfffj_param_3
)
{
	.reg .s32 	%r<13>;
	.reg .f32 	%f<12>;


	ld.param.f32 	%f1, [_Z14RGBAPACK_10bitfffj_param_0];
	ld.param.f32 	%f2, [_Z14RGBAPACK_10bitfffj_param_1];
	ld.param.f32 	%f3, [_Z14RGBAPACK_10bitfffj_param_2];
	ld.param.u32 	%r1, [_Z14RGBAPACK_10bitfffj_param_3];
	mov.f32 	%f4, 0f00000000;
	max.f32 	%f5, %f1, %f4;
	mov.f32 	%f6, 0f447FC000;
	min.f32 	%f7, %f5, %f6;
	max.f32 	%f8, %f2, %f4;
	min.f32 	%f9, %f8, %f6;
	max.f32 	%f10, %f3, %f4;
	min.f32 	%f11, %f10, %f6;
	cvt.rzi.u32.f32	%r2, %f11;
	shr.u32 	%r3, %r2, 2;
	cvt.rzi.u32.f32	%r4, %f9;
	shl.b32 	%r5, %r4, 6;
	and.b32  	%r6, %r5, -256;
	cvt.rzi.u32.f32	%r7, %f7;
	shl.b32 	%r8, %r7, 14;
	and.b32  	%r9, %r8, -65536;
	or.b32  	%r10, %r3, %r1;
	or.b32  	%r11, %r10, %r6;
	or.b32  	%r12, %r11, %r9;
	st.param.b32	[func_retval0+0], %r12;
	ret;
}

.visible .entry Passthru_drvapi(
	.param .u64 Passthru_drvapi_param_0,
	.param .u64 Passthru_drvapi_param_1,
	.param .u64 Passthru_drvapi_param_2,
	.param .u64 Passthru_drvapi_param_3,
	.param .u32 Passthru_drvapi_param_4,
	.param .u32 Passthru_drvapi_param_5
)
{
	.reg .pred 	%p<4>;
	.reg .s16 	%rs<3>;
	.reg .s32 	%r<32>;
	.reg .f32 	%f<9>;
	.reg .s64 	%rd<16>;


	ld.param.u64 	%rd1, [Passthru_drvapi_param_0];
	ld.param.u64 	%rd2, [Passthru_drvapi_param_1];
	ld.param.u64 	%rd3, [Passthru_drvapi_param_2];
	ld.param.u64 	%rd4, [Passthru_drvapi_param_3];
	ld.param.u32 	%r3, [Passthru_drvapi_param_4];
	ld.param.u32 	%r4, [Passthru_drvapi_param_5];
	mov.u32 	%r5, %ctaid.x;
	shl.b32 	%r6, %r5, 1;
	mov.u32 	%r7, %ntid.x;
	mov.u32 	%r8, %tid.x;
	shl.b32 	%r9, %r8, 1;
	mad.lo.s32 	%r1, %r6, %r7, %r9;
	mov.u32 	%r10, %ntid.y;
	mov.u32 	%r11, %ctaid.y;
	mov.u32 	%r12, %tid.y;
	mad.lo.s32 	%r2, %r10, %r11, %r12;
	setp.lt.u32	%p1, %r1, %r3;
	setp.lt.u32	%p2, %r2, %r4;
	and.pred  	%p3, %p1, %p2;
	@!%p3 bra 	BB3_2;
	bra.uni 	BB3_1;

BB3_1:
	cvta.to.global.u64 	%rd5, %rd3;
	cvta.to.global.u64 	%rd6, %rd1;
	shr.u64 	%rd7, %rd4, 2;
	cvt.u32.u64	%r13, %rd7;
	cvt.u32.u64	%r14, %rd2;
	mad.lo.s32 	%r15, %r2, %r14, %r1;
	cvt.u64.u32	%rd8, %r15;
	add.s64 	%rd9, %rd6, %rd8;
	add.s32 	%r16, %r15, 1;
	cvt.u64.u32	%rd10, %r16;
	add.s64 	%rd11, %rd6, %rd10;
	ld.global.u8 	%rs1, [%rd9];
	cvt.rn.f32.u16	%f1, %rs1;
	ld.global.u8 	%rs2, [%rd11];
	cvt.rn.f32.u16	%f2, %rs2;
	mov.f32 	%f3, 0f00000000;
	max.f32 	%f4, %f1, %f3;
	mov.f32 	%f5, 0f437F0000;
	min.f32 	%f6, %f4, %f5;
	cvt.rzi.u32.f32	%r17, %f6;
	shl.b32 	%r18, %r17, 8;
	shl.b32 	%r19, %r17, 16;
	ld.const.u32 	%r20, [constAlpha];
	or.b32  	%r21, %r17, %r20;
	or.b32  	%r22, %r21, %r18;
	or.b32  	%r23, %r22, %r19;
	mad.lo.s32 	%r24, %r2, %r13, %r1;
	mul.wide.u32 	%rd12, %r24, 4;
	add.s64 	%rd13, %rd5, %rd12;
	st.global.u32 	[%rd13], %r23;
	max.f32 	%f7, %f2, %f3;
	min.f32 	%f8, %f7, %f5;
	cvt.rzi.u32.f32	%r25, %f8;
	shl.b32 	%r26, %r25, 8;
	shl.b32 	%r27, %r25, 16;
	or.b32  	%r28, %r25, %r20;
	or.b32  	%r29, %r28, %r26;
	or.b32  	%r30, %r29, %r27;
	add.s32 	%r31, %r24, 1;
	mul.wide.u32 	%rd14, %r31, 4;
	add.s64 	%rd15, %rd5, %rd14;
	st.global.u32 	[%rd15], %r30;

BB3_2:
	ret;
}

.visible .entry NV12ToARGB_drvapi(
	.param .u64 NV12ToARGB_drvapi_param_0,
	.param .u64 NV12ToARGB_drvapi_param_1,
	.param .u64 NV12ToARGB_drvapi_param_2,
	.param .u64 NV12ToARGB_drvapi_param_3,
	.param .u32 NV12ToARGB_drvapi_param_4,
	.param .u32 NV12ToARGB_drvapi_param_5
)
{
	.reg .pred 	%p<6>;
	.reg .s32 	%r<98>;
	.reg .f32 	%f<48>;
	.reg .s64 	%rd<24>;


	ld.param.u64 	%rd3, [NV12ToARGB_drvapi_param_0];
	ld.param.u64 	%rd4, [NV12ToARGB_drvapi_param_2];
	ld.param.u64 	%rd5, [NV12ToARGB_drvapi_param_3];
	ld.param.u32 	%r21, [NV12ToARGB_drvapi_param_4];
	ld.param.u32 	%r20, [NV12ToARGB_drvapi_param_5];
	ld.param.u32 	%r1, [NV12ToARGB_drvapi_param_1];
	mov.u32 	%r22, %ctaid.x;
	shl.b32 	%r23, %r22, 1;
	mov.u32 	%r24, %ntid.x;
	mov.u32 	%r25, %tid.x;
	shl.b32 	%r26, %r25, 1;
	mad.lo.s32 	%r2, %r23, %r24, %r26;
	mov.u32 	%r27, %ntid.y;
	mov.u32 	%r28, %ctaid.y;
	mov.u32 	%r29, %tid.y;
	mad.lo.s32 	%r3, %r27, %r28, %r29;
	setp.lt.u32	%p1, %r2, %r21;
	setp.lt.u32	%p2, %r3, %r20;
	and.pred  	%p3, %p1, %p2;
	@!%p3 bra 	BB4_7;
	bra.uni 	BB4_1;

BB4_1:
	cvta.to.global.u64 	%rd1, %rd4;
	cvta.to.global.u64 	%rd6, %rd3;
	shr.u64 	%rd7, %rd5, 2;
	cvt.u32.u64	%r4, %rd7;
	mad.lo.s32 	%r30, %r3, %r1, %r2;
	cvt.u64.u32	%rd8, %r30;
	add.s64 	%rd9, %rd6, %rd8;
	ld.global.u8 	%r31, [%rd9];
	shl.b32 	%r5, %r31, 2;
	add.s32 	%r32, %r30, 1;
	cvt.u64.u32	%rd10, %r32;
	add.s64 	%rd11, %rd6, %rd10;
	ld.global.u8 	%r33, [%rd11];
	shl.b32 	%r6, %r33, 2;
	shr.s32 	%r7, %r3, 1;
	add.s32 	%r34, %r7, %r20;
	mad.lo.s32 	%r35, %r34, %r1, %r2;
	cvt.u64.u32	%rd12, %r35;
	add.s64 	%rd13, %rd6, %rd12;
	ld.global.u8 	%r94, [%rd13];
	add.s32 	%r36, %r35, 1;
	cvt.u64.u32	%rd14, %r36;
	add.s64 	%rd2, %rd6, %rd14;
	and.b32  	%r37, %r3, 1;
	setp.eq.b32	%p4, %r37, 1;
	@!%p4 bra 	BB4_5;
	bra.uni 	BB4_2;

BB4_2:
	ld.global.u8 	%r95, [%rd2];
	shr.u32 	%r38, %r20, 1;
	add.s32 	%r39, %r38, -1;
	setp.ge.u32	%p5, %r7, %r39;
	@%p5 bra 	BB4_4;

	add.s32 	%r40, %r20, %r7;
	add.s32 	%r41, %r40, 1;
	mad.lo.s32 	%r42, %r41, %r1, %r2;
	cvt.u64.u32	%rd16, %r42;
	add.s64 	%rd17, %rd6, %rd16;
	ld.global.u8 	%r43, [%rd17];
	add.s32 	%r44, %r94, %r43;
	add.s32 	%r45, %r44, 1;
	shr.u32 	%r94, %r45, 1;
	add.s32 	%r46, %r42, 1;
	cvt.u64.u32	%rd18, %r46;
	add.s64 	%rd19, %rd6, %rd18;
	ld.global.u8 	%r47, [%rd19];
	add.s32 	%r48, %r95, %r47;
	add.s32 	%r49, %r48, 1;
	shr.u32 	%r95, %r49, 1;

BB4_4:
	shl.b32 	%r50, %r94, 12;
	or.b32  	%r51, %r50, %r5;
	shl.b32 	%r52, %r95, 22;
	or.b32  	%r97, %r51, %r52;
	or.b32  	%r53, %r50, %r6;
	or.b32  	%r96, %r53, %r52;
	bra.uni 	BB4_6;

BB4_5:
	shl.b32 	%r54, %r94, 12;
	ld.global.u8 	%r55, [%rd2];
	shl.b32 	%r56, %r55, 22;
	or.b32  	%r57, %r54, %r5;
	or.b32  	%r97, %r57, %r56;
	or.b32  	%r58, %r54, %r6;
	or.b32  	%r96, %r58, %r56;

BB4_6:
	bfe.u32 	%r59, %r97, 10, 10;
	bfe.u32 	%r60, %r97, 20, 10;
	bfe.u32 	%r61, %r96, 10, 10;
	bfe.u32 	%r62, %r96, 20, 10;
	and.b32  	%r63, %r97, 1023;
	cvt.rn.f32.u32	%f1, %r63;
	add.s32 	%r64, %r59, -512;
	cvt.rn.f32.s32	%f2, %r64;
	add.s32 	%r65, %r60, -512;
	cvt.rn.f32.s32	%f3, %r65;
	ld.const.f32 	%f4, [constHueColorSpaceMat];
	ld.const.f32 	%f5, [constHueColorSpaceMat+4];
	mul.f32 	%f6, %f2, %f5;
	fma.rn.f32 	%f7, %f1, %f4, %f6;
	ld.const.f32 	%f8, [constHueColorSpaceMat+8];
	fma.rn.f32 	%f9, %f3, %f8, %f7;
	ld.const.f32 	%f10, [constHueColorSpaceMat+12];
	ld.const.f32 	%f11, [constHueColorSpaceMat+16];
	mul.f32 	%f12, %f2, %f11;
	fma.rn.f32 	%f13, %f1, %f10, %f12;
	ld.const.f32 	%f14, [constHueColorSpaceMat+20];
	fma.rn.f32 	%f15, %f3, %f14, %f13;
	ld.const.f32 	%f16, [constHueColorSpaceMat+24];
	ld.const.f32 	%f17, [constHueColorSpaceMat+28];
	mul.f32 	%f18, %f2, %f17;
	fma.rn.f32 	%f19, %f1, %f16, %f18;
	ld.const.f32 	%f20, [constHueColorSpaceMat+32];
	fma.rn.f32 	%f21, %f3, %f20, %f19;
	and.b32  	%r66, %r96, 1023;
	cvt.rn.f32.u32	%f22, %r66;
	add.s32 	%r67, %r61, -512;
	cvt.rn.f32.s32	%f23, %r67;
	add.s32 	%r68, %r62, -512;
	cvt.rn.f32.s32	%f24, %r68;
	mul.f32 	%f25, %f23, %f5;
	fma.rn.f32 	%f26, %f22, %f4, %f25;
	fma.rn.f32 	%f27, %f24, %f8, %f26;
	mul.f32 	%f28, %f23, %f11;
	fma.rn.f32 	%f29, %f22, %f10, %f28;
	fma.rn.f32 	%f30, %f24, %f14, %f29;
	mul.f32 	%f31, %f23, %f17;
	fma.rn.f32 	%f32, %f22, %f16, %f31;
	fma.rn.f32 	%f33, %f24, %f20, %f32;
	mov.f32 	%f34, 0f00000000;
	max.f32 	%f35, %f9, %f34;
	mov.f32 	%f36, 0f447FC000;
	min.f32 	%f37, %f35, %f36;
	max.f32 	%f38, %f15, %f34;
	min.f32 	%f39, %f38, %f36;
	max.f32 	%f40, %f21, %f34;
	min.f32 	%f41, %f40, %f36;
	cvt.rzi.u32.f32	%r69, %f41;
	shr.u32 	%r70, %r69, 2;
	cvt.rzi.u32.f32	%r71, %f39;
	shl.b32 	%r72, %r71, 6;
	and.b32  	%r73, %r72, -256;
	cvt.rzi.u32.f32	%r74, %f37;
	shl.b32 	%r75, %r74, 14;
	and.b32  	%r76, %r75, -65536;
	ld.const.u32 	%r77, [constAlpha];
	or.b32  	%r78, %r70, %r77;
	or.b32  	%r79, %r78, %r73;
	or.b32  	%r80, %r79, %r76;
	mad.lo.s32 	%r81, %r3, %r4, %r2;
	mul.wide.u32 	%rd20, %r81, 4;
	add.s64 	%rd21, %rd1, %rd20;
	st.global.u32 	[%rd21], %r80;
	max.f32 	%f42, %f27, %f34;
	min.f32 	%f43, %f42, %f36;
	max.f32 	%f44, %f30, %f34;
	min.f32 	%f45, %f44, %f36;
	max.f32 	%f46, %f33, %f34;
	min.f32 	%f47, %f46, %f36;
	cvt.rzi.u32.f32	%r82, %f47;
	shr.u32 	%r83, %r82, 2;
	cvt.rzi.u32.f32	%r84, %f45;
	shl.b32 	%r85, %r84, 6;
	and.b32  	%r86, %r85, -256;
	cvt.rzi.u32.f32	%r87, %f43;
	shl.b32 	%r88, %r87, 14;
	and.b32  	%r89, %r88, -65536;
	or.b32  	%r90, %r83, %r77;
	or.b32  	%r91, %r90, %r86;
	or.b32  	%r92, %r91, %r89;
	add.s32 	%r93, %r81, 1;
	mul.wide.u32 	%rd22, %r93, 4;
	add.s64 	%rd23, %rd1, %rd22;
	st.global.u32 	[%rd23], %r92;

BB4_7:
	ret;
}




// ===== COMPILED SASS (sm_100) =====

	.target	sm_100

	.elftype	@"ET_EXEC"


//--------------------- .note.nv.tkinfo           --------------------------
	.section	.note.nv.tkinfo,"",@"SHT_NOTE"
	.sectionflags	@"SHF_NOTE_NV_TKINFO"
	.tkinfo
        /*0018*/ 	.word	0x00000002
        /*0030*/ 	.string	""
        /*0030*/ 	.string	"ptxas"
        /*0030*/ 	.string	"Cuda compilation tools, release 13.0, V13.0.88"
        /*0030*/ 	.string	"Build cuda_13.0.r13.0/compiler.36424714_0"
        /*0030*/ 	.string	"-arch sm_100 "



//--------------------- .note.nv.cuinfo           --------------------------
	.section	.note.nv.cuinfo,"",@"SHT_NOTE"
	.sectionflags	@"SHF_NOTE_NV_CUINFO"
        /*0018*/ 	.short	0x0002
        /*001a*/ 	.short	0x001e
        /*001c*/ 	.short	0x0082
	.zero		2


//--------------------- .nv.info                  --------------------------
	.section	.nv.info,"",@"SHT_CUDA_INFO"
	.align	4


	//----- nvinfo : EIATTR_REGCOUNT
	.align		4
        /*0000*/ 	.byte	0x04, 0x2f
        /*0002*/ 	.short	(.L_3 - .L_2)
	.align		4
.L_2:
        /*0004*/ 	.word	index@(Passthru_drvapi)
        /*0008*/ 	.word	0x00000010


	//----- nvinfo : EIATTR_FRAME_SIZE
	.align		4
.L_3:
        /*000c*/ 	.byte	0x04, 0x11
        /*000e*/ 	.short	(.L_5 - .L_4)
	.align		4
.L_4:
        /*0010*/ 	.word	index@(Passthru_drvapi)
        /*0014*/ 	.word	0x00000000


	//----- nvinfo : EIATTR_REGCOUNT
	.align		4
.L_5:
        /*0018*/ 	.byte	0x04, 0x2f
        /*001a*/ 	.short	(.L_7 - .L_6)
	.align		4
.L_6:
        /*001c*/ 	.word	index@(NV12ToARGB_drvapi)
        /*0020*/ 	.word	0x00000012


	//----- nvinfo : EIATTR_FRAME_SIZE
	.align		4
.L_7:
        /*0024*/ 	.byte	0x04, 0x11
        /*0026*/ 	.short	(.L_9 - .L_8)
	.align		4
.L_8:
        /*0028*/ 	.word	index@(NV12ToARGB_drvapi)
        /*002c*/ 	.word	0x00000000


	//----- nvinfo : EIATTR_MIN_STACK_SIZE
	.align		4
.L_9:
        /*0030*/ 	.byte	0x04, 0x12
        /*0032*/ 	.short	(.L_11 - .L_10)
	.align		4
.L_10:
        /*0034*/ 	.word	index@(NV12ToARGB_drvapi)
        /*0038*/ 	.word	0x00000000


	//----- nvinfo : EIATTR_MIN_STACK_SIZE
	.align		4
.L_11:
        /*003c*/ 	.byte	0x04, 0x12
        /*003e*/ 	.short	(.L_13 - .L_12)
	.align		4
.L_12:
        /*0040*/ 	.word	index@(Passthru_drvapi)
        /*0044*/ 	.word	0x00000000
.L_13:


//--------------------- .nv.compat                --------------------------
	.section	.nv.compat,"",@"SHT_CUDA_COMPAT_INFO"
	.align	4
        /*0000*/ 	.byte	0x02, 0x09, 0x00, 0x00, 0x02, 0x02, 0x01, 0x00, 0x02, 0x05, 0x05, 0x00, 0x03, 0x07, 0x01, 0x01
        /*0010*/ 	.byte	0x02, 0x03, 0x00, 0x00, 0x02, 0x06, 0x01, 0x00, 0x04, 0x0b, 0x08, 0x00, 0x09, 0x00, 0x00, 0x00
        /*0020*/ 	.byte	0x00, 0x00, 0x00, 0x00


//--------------------- .nv.info.NV12ToARGB_drvapi --------------------------
	.section	.nv.info.NV12ToARGB_drvapi,"",@"SHT_CUDA_INFO"
	.sectionflags	@""
	.align	4


	//----- nvinfo : EIATTR_CUDA_API_VERSION
	.align		4
        /*0000*/ 	.byte	0x04, 0x37
        /*0002*/ 	.short	(.L_15 - .L_14)
.L_14:
        /*0004*/ 	.word	0x00000082


	//----- nvinfo : EIATTR_KPARAM_INFO
	.align		4
.L_15:
        /*0008*/ 	.byte	0x04, 0x17
        /*000a*/ 	.short	(.L_17 - .L_16)
.L_16:
        /*000c*/ 	.word	0x00000000
        /*0010*/ 	.short	0x0005
        /*0012*/ 	.short	0x0024
        /*0014*/ 	.byte	0x00, 0xf0, 0x11, 0x00


	//----- nvinfo : EIATTR_KPARAM_INFO
	.align		4
.L_17:
        /*0018*/ 	.byte	0x04, 0x17
        /*001a*/ 	.short	(.L_19 - .L_18)
.L_18:
        /*001c*/ 	.word	0x00000000
        /*0020*/ 	.short	0x0004
        /*0022*/ 	.short	0x0020
        /*0024*/ 	.byte	0x00, 0xf0, 0x11, 0x00


	//----- nvinfo : EIATTR_KPARAM_INFO
	.align		4
.L_19:
        /*0028*/ 	.byte	0x04, 0x17
        /*002a*/ 	.short	(.L_21 - .L_20)
.L_20:
        /*002c*/ 	.word	0x00000000
        /*0030*/ 	.short	0x0003
        /*0032*/ 	.short	0x0018
        /*0034*/ 	.byte	0x00, 0xf0, 0x21, 0x00


	//----- nvinfo : EIATTR_KPARAM_INFO
	.align		4
.L_21:
        /*0038*/ 	.byte	0x04, 0x17
        /*003a*/ 	.short	(.L_23 - .L_22)
.L_22:
        /*003c*/ 	.word	0x00000000
        /*0040*/ 	.short	0x0002
        /*0042*/ 	.short	0x0010
        /*0044*/ 	.byte	0x00, 0xf0, 0x21, 0x00


	//----- nvinfo : EIATTR_KPARAM_INFO
	.align		4
.L_23:
        /*0048*/ 	.byte	0x04, 0x17
        /*004a*/ 	.short	(.L_25 - .L_24)
.L_24:
        /*004c*/ 	.word	0x00000000
        /*0050*/ 	.short	0x0001
        /*0052*/ 	.short	0x0008
        /*0054*/ 	.byte	0x00, 0xf0, 0x21, 0x00


	//----- nvinfo : EIATTR_KPARAM_INFO
	.align		4
.L_25:
        /*0058*/ 	.byte	0x04, 0x17
        /*005a*/ 	.short	(.L_27 - .L_26)
.L_26:
        /*005c*/ 	.word	0x00000000
        /*0060*/ 	.short	0x0000
        /*0062*/ 	.short	0x0000
        /*0064*/ 	.byte	0x00, 0xf0, 0x21, 0x00


	//----- nvinfo : EIATTR_SPARSE_MMA_MASK
	.align		4
.L_27:
        /*0068*/ 	.byte	0x03, 0x50
        /*006a*/ 	.short	0x0000


	//----- nvinfo : EIATTR_MAXREG_COUNT
	.align		4
        /*006c*/ 	.byte	0x03, 0x1b
        /*006e*/ 	.short	0x00ff


	//----- nvinfo : EIATTR_MERCURY_ISA_VERSION
	.align		4
        /*0070*/ 	.byte	0x03, 0x5f
        /*0072*/ 	.short	0x0101


	//----- nvinfo : EIATTR_VRC_CTA_INIT_COUNT
	.align		4
        /*0074*/ 	.byte	0x02, 0x4a
	.zero		1
	.zero		1


	//----- nvinfo : EIATTR_EXIT_INSTR_OFFSETS
	.align		4
        /*0078*/ 	.byte	0x04, 0x1c
        /*007a*/ 	.short	(.L_29 - .L_28)


	//   ....[0]....
.L_28:
        /*007c*/ 	.word	0x000000e0


	//   ....[1]....
        /*0080*/ 	.word	0x00000960


	//----- nvinfo : EIATTR_CRS_STACK_SIZE
	.align		4
.L_29:
        /*0084*/ 	.byte	0x04, 0x1e
        /*0086*/ 	.short	(.L_31 - .L_30)
.L_30:
        /*0088*/ 	.word	0x00000000


	//----- nvinfo : EIATTR_CBANK_PARAM_SIZE
	.align		4
.L_31:
        /*008c*/ 	.byte	0x03, 0x19
        /*008e*/ 	.short	0x0028


	//----- nvinfo : EIATTR_PARAM_CBANK
	.align		4
        /*0090*/ 	.byte	0x04, 0x0a
        /*0092*/ 	.short	(.L_33 - .L_32)
	.align		4
.L_32:
        /*0094*/ 	.word	index@(.nv.constant0.NV12ToARGB_drvapi)
        /*0098*/ 	.short	0x0380
        /*009a*/ 	.short	0x0028


	//----- nvinfo : EIATTR_SW_WAR
	.align		4
.L_33:
        /*009c*/ 	.byte	0x04, 0x36
        /*009e*/ 	.short	(.L_35 - .L_34)
.L_34:
        /*00a0*/ 	.word	0x00000008
.L_35:


//--------------------- .nv.info.Passthru_drvapi  --------------------------
	.section	.nv.info.Passthru_drvapi,"",@"SHT_CUDA_INFO"
	.sectionflags	@""
	.align	4


	//----- nvinfo : EIATTR_CUDA_API_VERSION
	.align		4
        /*0000*/ 	.byte	0x04, 0x37
        /*0002*/ 	.short	(.L_37 - .L_36)
.L_36:
        /*0004*/ 	.word	0x00000082


	//----- nvinfo : EIATTR_KPARAM_INFO
	.align		4
.L_37:
        /*0008*/ 	.byte	0x04, 0x17
        /*000a*/ 	.short	(.L_39 - .L_38)
.L_38:
        /*000c*/ 	.word	0x00000000
        /*0010*/ 	.short	0x0005
        /*0012*/ 	.short	0x0024
        /*0014*/ 	.byte	0x00, 0xf0, 0x11, 0x00


	//----- nvinfo : EIATTR_KPARAM_INFO
	.align		4
.L_39:
        /*0018*/ 	.byte	0x04, 0x17
        /*001a*/ 	.short	(.L_41 - .L_40)
.L_40:
        /*001c*/ 	.word	0x00000000
        /*0020*/ 	.short	0x0004
        /*0022*/ 	.short	0x0020
        /*0024*/ 	.byte	0x00, 0xf0, 0x11, 0x00


	//----- nvinfo : EIATTR_KPARAM_INFO
	.align		4
.L_41:
        /*0028*/ 	.byte	0x04, 0x17
        /*002a*/ 	.short	(.L_43 - .L_42)
.L_42:
        /*002c*/ 	.word	0x00000000
        /*0030*/ 	.short	0x0003
        /*0032*/ 	.short	0x0018
        /*0034*/ 	.byte	0x00, 0xf0, 0x21, 0x00


	//----- nvinfo : EIATTR_KPARAM_INFO
	.align		4
.L_43:
        /*0038*/ 	.byte	0x04, 0x17
        /*003a*/ 	.short	(.L_45 - .L_44)
.L_44:
        /*003c*/ 	.word	0x00000000
        /*0040*/ 	.short	0x0002
        /*0042*/ 	.short	0x0010
        /*0044*/ 	.byte	0x00, 0xf0, 0x21, 0x00


	//----- nvinfo : EIATTR_KPARAM_INFO
	.align		4
.L_45:
        /*0048*/ 	.byte	0x04, 0x17
        /*004a*/ 	.short	(.L_47 - .L_46)
.L_46:
        /*004c*/ 	.word	0x00000000
        /*0050*/ 	.short	0x0001
        /*0052*/ 	.short	0x0008
        /*0054*/ 	.byte	0x00, 0xf0, 0x21, 0x00


	//----- nvinfo : EIATTR_KPARAM_INFO
	.align		4
.L_47:
        /*0058*/ 	.byte	0x04, 0x17
        /*005a*/ 	.short	(.L_49 - .L_48)
.L_48:
        /*005c*/ 	.word	0x00000000
        /*0060*/ 	.short	0x0000
        /*0062*/ 	.short	0x0000
        /*0064*/ 	.byte	0x00, 0xf0, 0x21, 0x00


	//----- nvinfo : EIATTR_SPARSE_MMA_MASK
	.align		4
.L_49:
        /*0068*/ 	.byte	0x03, 0x50
        /*006a*/ 	.short	0x0000


	//----- nvinfo : EIATTR_MAXREG_COUNT
	.align		4
        /*006c*/ 	.byte	0x03, 0x1b
        /*006e*/ 	.short	0x00ff


	//----- nvinfo : EIATTR_MERCURY_ISA_VERSION
	.align		4
        /*0070*/ 	.byte	0x03, 0x5f
        /*0072*/ 	.short	0x0101


	//----- nvinfo : EIATTR_VRC_CTA_INIT_COUNT
	.align		4
        /*0074*/ 	.byte	0x02, 0x4a
	.zero		1
	.zero		1


	//----- nvinfo : EIATTR_EXIT_INSTR_OFFSETS
	.align		4
        /*0078*/ 	.byte	0x04, 0x1c
        /*007a*/ 	.short	(.L_51 - .L_50)


	//   ....[0]....
.L_50:
        /*007c*/ 	.word	0x000000e0


	//   ....[1]....
        /*0080*/ 	.word	0x00000340


	//----- nvinfo : EIATTR_CBANK_PARAM_SIZE
	.align		4
.L_51:
        /*0084*/ 	.byte	0x03, 0x19
        /*0086*/ 	.short	0x0028


	//----- nvinfo : EIATTR_PARAM_CBANK
	.align		4
        /*0088*/ 	.byte	0x04, 0x0a
        /*008a*/ 	.short	(.L_53 - .L_52)
	.align		4
.L_52:
        /*008c*/ 	.word	index@(.nv.constant0.Passthru_drvapi)
        /*0090*/ 	.short	0x0380
        /*0092*/ 	.short	0x0028


	//----- nvinfo : EIATTR_SW_WAR
	.align		4
.L_53:
        /*0094*/ 	.byte	0x04, 0x36
        /*0096*/ 	.short	(.L_55 - .L_54)
.L_54:
        /*0098*/ 	.word	0x00000008
.L_55:


//--------------------- .nv.callgraph             --------------------------
	.section	.nv.callgraph,"",@"SHT_CUDA_CALLGRAPH"
	.align	4
	.sectionentsize	8
	.align		4
        /*0000*/ 	.word	0x00000000
	.align		4
        /*0004*/ 	.word	0xffffffff
	.align		4
        /*0008*/ 	.word	0x00000000
	.align		4
        /*000c*/ 	.word	0xfffffffe
	.align		4
        /*0010*/ 	.word	0x00000000
	.align		4
        /*0014*/ 	.word	0xfffffffd
	.align		4
        /*0018*/ 	.word	0x00000000
	.align		4
        /*001c*/ 	.word	0xfffffffc


//--------------------- .nv.constant3             --------------------------
	.section	.nv.constant3,"a",@progbits
	.align	4
.nv.constant3:
	.type		constAlpha,@object
	.size		constAlpha,(constHueColorSpaceMat - constAlpha)
constAlpha:
	.zero		4
	.type		constHueColorSpaceMat,@object
	.size		constHueColorSpaceMat,(.L_1 - constHueColorSpaceMat)
constHueColorSpaceMat:
	.zero		36
.L_1:


//--------------------- .text.NV12ToARGB_drvapi   --------------------------
	.section	.text.NV12ToARGB_drvapi,"ax",@progbits
	.align	128
        .global         NV12ToARGB_drvapi
        .type           NV12ToARGB_drvapi,@function
        .size           NV12ToARGB_drvapi,(.L_x_5 - NV12ToARGB_drvapi)
        .other          NV12ToARGB_drvapi,@"STO_CUDA_ENTRY STV_DEFAULT"
NV12ToARGB_drvapi:
.text.NV12ToARGB_drvapi:
[----:B------:R-:W-:Y:S01]  /*0000*/  LDC R1, c[0x0][0x37c] ;  /* 0x0000df00ff017b82 */ /* 0x000fe20000000800 */
[----:B------:R-:W0:Y:S07]  /*0010*/  S2R R3, SR_TID.X ;  /* 0x0000000000037919 */ /* 0x000e2e0000002100 */
[----:B------:R-:W1:Y:S01]  /*0020*/  S2UR UR4, SR_CTAID.X ;  /* 0x00000000000479c3 */ /* 0x000e620000002500 */
[----:B------:R-:W2:Y:S01]  /*0030*/  LDCU.64 UR8, c[0x0][0x3a0] ;  /* 0x00007400ff0877ac */ /* 0x000ea20008000a00 */
[----:B------:R-:W3:Y:S01]  /*0040*/  S2R R0, SR_CTAID.Y ;  /* 0x0000000000007919 */ /* 0x000ee20000002600 */
[----:B------:R-:W3:Y:S05]  /*0050*/  S2R R5, SR_TID.Y ;  /* 0x0000000000057919 */ /* 0x000eea0000002200 */
[----:B------:R-:W4:Y:S01]  /*0060*/  LDC R2, c[0x0][0x360] ;  /* 0x0000d800ff027b82 */ /* 0x000f220000000800 */
[----:B------:R-:W3:Y:S01]  /*0070*/  LDCU UR5, c[0x0][0x364] ;  /* 0x00006c80ff0577ac */ /* 0x000ee20008000800 */
[----:B-1----:R-:W-:Y:S01]  /*0080*/  USHF.L.U32 UR4, UR4, 0x1, URZ ;  /* 0x0000000104047899 */ /* 0x002fe200080006ff */
[----:B0-----:R-:W-:-:S05]  /*0090*/  IMAD.SHL.U32 R3, R3, 0x2, RZ ;  /* 0x0000000203037824 */ /* 0x001fca00078e00ff */
[----:B----4-:R-:W-:Y:S02]  /*00a0*/  IMAD R3, R2, UR4, R3 ;  /* 0x0000000402037c24 */ /* 0x010fe4000f8e0203 */
[----:B---3--:R-:W-:-:S05]  /*00b0*/  IMAD R0, R0, UR5, R5 ;  /* 0x0000000500007c24 */ /* 0x008fca000f8e0205 */
[----:B--2---:R-:W-:-:S04]  /*00c0*/  ISETP.GE.U32.AND P0, PT, R0, UR9, PT ;  /* 0x0000000900007c0c */ /* 0x004fc8000bf06070 */
[----:B------:R-:W-:-:S13]  /*00d0*/  ISETP.LT.U32.AND P0, PT, R3, UR8, !P0 ;  /* 0x0000000803007c0c */ /* 0x000fda000c701070 */
[----:B------:R-:W-:Y:S05]  /*00e0*/  @!P0 EXIT ;  /* 0x000000000000894d */ /* 0x000fea0003800000 */
[----:B------:R-:W0:Y:S01]  /*00f0*/  LDCU UR8, c[0x0][0x388] ;  /* 0x00007100ff0877ac */ /* 0x000e220008000800 */
[----:B------:R-:W-:Y:S01]  /*0100*/  SHF.R.S32.HI R14, RZ, 0x1, R0 ;  /* 0x00000001ff0e7819 */ /* 0x000fe20000011400 */
[----:B------:R-:W1:Y:S04]  /*0110*/  LDCU.64 UR10, c[0x0][0x380] ;  /* 0x00007000ff0a77ac */ /* 0x000e680008000a00 */
[----:B------:R-:W-:Y:S01]  /*0120*/  VIADD R12, R14, UR9 ;  /* 0x000000090e0c7c36 */ /* 0x000fe20008000000 */
[----:B------:R-:W2:Y:S01]  /*0130*/  LDCU.64 UR6, c[0x0][0x358] ;  /* 0x00006b00ff0677ac */ /* 0x000ea20008000a00 */
[----:B------:R-:W3:Y:S01]  /*0140*/  LDCU.64 UR4, c[0x0][0x398] ;  /* 0x00007300ff0477ac */ /* 0x000ee20008000a00 */
[--C-:B0-----:R-:W-:Y:S02]  /*0150*/  IMAD R6, R0, UR8, R3.reuse ;  /* 0x0000000800067c24 */ /* 0x101fe4000f8e0203 */
[----:B------:R-:W-:-:S02]  /*0160*/  IMAD R4, R12, UR8, R3 ;  /* 0x000000080c047c24 */ /* 0x000fc4000f8e0203 */
[C---:B------:R-:W-:Y:S01]  /*0170*/  VIADD R8, R6.reuse, 0x1 ;  /* 0x0000000106087836 */ /* 0x040fe20000000000 */
[----:B-1----:R-:W-:-:S04]  /*0180*/  IADD3 R6, P0, PT, R6, UR10, RZ ;  /* 0x0000000a06067c10 */ /* 0x002fc8000ff1e0ff */
[----:B------:R-:W-:Y:S01]  /*0190*/  IADD3 R8, P1, PT, R8, UR10, RZ ;  /* 0x0000000a08087c10 */ /* 0x000fe2000ff3e0ff */
[----:B------:R-:W-:Y:S01]  /*01a0*/  IMAD.X R7, RZ, RZ, UR11, P0 ;  /* 0x0000000bff077e24 */ /* 0x000fe200080e06ff */
[----:B------:R-:W-:-:S03]  /*01b0*/  IADD3 R10, P0, PT, R4, UR10, RZ ;  /* 0x0000000a040a7c10 */ /* 0x000fc6000ff1e0ff */
[----:B------:R-:W-:Y:S01]  /*01c0*/  IMAD.X R9, RZ, RZ, UR11, P1 ;  /* 0x0000000bff097e24 */ /* 0x000fe200088e06ff */
[----:B--2---:R-:W2:Y:S01]  /*01d0*/  LDG.E.U8 R6, desc[UR6][R6.64] ;  /* 0x0000000606067981 */ /* 0x004ea2000c1e1100 */
[----:B------:R-:W-:-:S03]  /*01e0*/  IMAD.X R11, RZ, RZ, UR11, P0 ;  /* 0x0000000bff0b7e24 */ /* 0x000fc600080e06ff */
[----:B------:R-:W4:Y:S04]  /*01f0*/  LDG.E.U8 R8, desc[UR6][R8.64] ;  /* 0x0000000608087981 */ /* 0x000f28000c1e1100 */
[----:B------:R0:W5:Y:S01]  /*0200*/  LDG.E.U8 R2, desc[UR6][R10.64] ;  /* 0x000000060a027981 */ /* 0x000162000c1e1100 */
[----:B------:R-:W-:Y:S01]  /*0210*/  LOP3.LUT R5, R0, 0x1, RZ, 0xc0, !PT ;  /* 0x0000000100057812 */ /* 0x000fe200078ec0ff */
[----:B------:R-:W-:Y:S01]  /*0220*/  VIADD R4, R4, 0x1 ;  /* 0x0000000104047836 */ /* 0x000fe20000000000 */
[----:B---3--:R-:W-:Y:S01]  /*0230*/  USHF.R.U64 UR4, UR4, 0x2, UR5 ;  /* 0x0000000204047899 */ /* 0x008fe20008001205 */
[----:B------:R-:W-:Y:S01]  /*0240*/  BSSY.RECONVERGENT B0, `(.L_x_0) ;  /* 0x0000023000007945 */ /* 0x000fe20003800200 */
[----:B------:R-:W-:Y:S02]  /*0250*/  ISETP.NE.U32.AND P0, PT, R5, 0x1, PT ;  /* 0x000000010500780c */ /* 0x000fe40003f05070 */
[----:B------:R-:W-:-:S05]  /*0260*/  IADD3 R4, P1, PT, R4, UR10, RZ ;  /* 0x0000000a04047c10 */ /* 0x000fca000ff3e0ff */
[----:B------:R-:W-:Y:S02]  /*0270*/  IMAD.X R5, RZ, RZ, UR11, P1 ;  /* 0x0000000bff057e24 */ /* 0x000fe400088e06ff */
[----:B--2---:R-:W-:Y:S02]  /*0280*/  IMAD.SHL.U32 R13, R6, 0x4, RZ ;  /* 0x00000004060d7824 */ /* 0x004fe400078e00ff */
[----:B----4-:R-:W-:Y:S02]  /*0290*/  IMAD.SHL.U32 R15, R8, 0x4, RZ ;  /* 0x00000004080f7824 */ /* 0x010fe400078e00ff */
[----:B0-----:R-:W-:Y:S05]  /*02a0*/  @P0 BRA `(.L_x_1) ;  /* 0x0000000000580947 */ /* 0x001fea0003800000 */
[----:B------:R-:W-:Y:S01]  /*02b0*/  ULEA.HI UR5, UR9, 0xffffffff, URZ, 0x1f ;  /* 0xffffffff09057891 */ /* 0x000fe2000f8ff8ff */
[----:B------:R-:W2:Y:S05]  /*02c0*/  LDG.E.U8 R10, desc[UR6][R4.64] ;  /* 0x00000006040a7981 */ /* 0x000eaa000c1e1100 */
[----:B------:R-:W-:-:S13]  /*02d0*/  ISETP.GE.U32.AND P0, PT, R14, UR5, PT ;  /* 0x000000050e007c0c */ /* 0x000fda000bf06070 */
[----:B------:R-:W-:-:S04]  /*02e0*/  @!P0 VIADD R12, R12, 0x1 ;  /* 0x000000010c0c8836 */ /* 0x000fc80000000000 */
[----:B------:R-:W-:-:S04]  /*02f0*/  @!P0 IMAD R12, R12, UR8, R3 ;  /* 0x000000080c0c8c24 */ /* 0x000fc8000f8e0203 */
[C---:B------:R-:W-:Y:S01]  /*0300*/  @!P0 VIADD R8, R12.reuse, 0x1 ;  /* 0x000000010c088836 */ /* 0x040fe20000000000 */
[----:B------:R-:W-:-:S04]  /*0310*/  @!P0 IADD3 R6, P1, PT, R12, UR10, RZ ;  /* 0x0000000a0c068c10 */ /* 0x000fc8000ff3e0ff */
[----:B------:R-:W-:Y:S01]  /*0320*/  @!P0 IADD3 R8, P2, PT, R8, UR10, RZ ;  /* 0x0000000a08088c10 */ /* 0x000fe2000ff5e0ff */
[----:B------:R-:W-:-:S04]  /*0330*/  @!P0 IMAD.X R7, RZ, RZ, UR11, P1 ;  /* 0x0000000bff078e24 */ /* 0x000fc800088e06ff */
[----:B------:R-:W-:Y:S02]  /*0340*/  @!P0 IMAD.X R9, RZ, RZ, UR11, P2 ;  /* 0x0000000bff098e24 */ /* 0x000fe400090e06ff */
[----:B------:R-:W3:Y:S04]  /*0350*/  @!P0 LDG.E.U8 R7, desc[UR6][R6.64] ;  /* 0x0000000606078981 */ /* 0x000ee8000c1e1100 */
[----:B------:R-:W2:Y:S01]  /*0360*/  @!P0 LDG.E.U8 R9, desc[UR6][R8.64] ;  /* 0x0000000608098981 */ /* 0x000ea2000c1e1100 */
[----:B---3-5:R-:W-:Y:S02]  /*0370*/  @!P0 IADD3 R11, PT, PT, R2, 0x1, R7 ;  /* 0x00000001020b8810 */ /* 0x028fe40007ffe007 */
[----:B--2---:R-:W-:Y:S02]  /*0380*/  @!P0 IADD3 R12, PT, PT, R10, 0x1, R9 ;  /* 0x000000010a0c8810 */ /* 0x004fe40007ffe009 */
[----:B------:R-:W-:-:S02]  /*0390*/  @!P0 SHF.R.U32.HI R2, RZ, 0x1, R11 ;  /* 0x00000001ff028819 */ /* 0x000fc4000001160b */
[----:B------:R-:W-:-:S03]  /*03a0*/  @!P0 SHF.R.U32.HI R10, RZ, 0x1, R12 ;  /* 0x00000001ff0a8819 */ /* 0x000fc6000001160c */
[----:B------:R-:W-:Y:S02]  /*03b0*/  IMAD R13, R2, 0x1000, R13 ;  /* 0x00001000020d7824 */ /* 0x000fe400078e020d */
[----:B------:R-:W-:Y:S02]  /*03c0*/  IMAD.SHL.U32 R10, R10, 0x400000, RZ ;  /* 0x004000000a0a7824 */ /* 0x000fe400078e00ff */
[----:B------:R-:W-:-:S03]  /*03d0*/  IMAD R15, R2, 0x1000, R15 ;  /* 0x00001000020f7824 */ /* 0x000fc600078e020f */
[-C--:B------:R-:W-:Y:S02]  /*03e0*/  LOP3.LUT R13, R13, R10.reuse, RZ, 0xfc, !PT ;  /* 0x0000000a0d0d7212 */ /* 0x080fe400078efcff */
[----:B------:R-:W-:Y:S01]  /*03f0*/  LOP3.LUT R10, R15, R10, RZ, 0xfc, !PT ;  /* 0x0000000a0f0a7212 */ /* 0x000fe200078efcff */
[----:B------:R-:W-:Y:S06]  /*0400*/  BRA `(.L_x_2) ;  /* 0x0000000000187947 */ /* 0x000fec0003800000 */
.L_x_1:
[----:B------:R-:W2:Y:S01]  /*0410*/  LDG.E.U8 R10, desc[UR6][R4.64] ;  /* 0x00000006040a7981 */ /* 0x000ea2000c1e1100 */
[C---:B-----5:R-:W-:Y:S02]  /*0420*/  IMAD R13, R2.reuse, 0x1000, R13 ;  /* 0x00001000020d7824 */ /* 0x060fe400078e020d */
[----:B------:R-:W-:Y:S02]  /*0430*/  IMAD R15, R2, 0x1000, R15 ;  /* 0x00001000020f7824 */ /* 0x000fe400078e020f */
[----:B--2---:R-:W-:-:S05]  /*0440*/  IMAD.SHL.U32 R10, R10, 0x400000, RZ ;  /* 0x004000000a0a7824 */ /* 0x004fca00078e00ff */
[-C--:B------:R-:W-:Y:S02]  /*0450*/  LOP3.LUT R13, R13, R10.reuse, RZ, 0xfc, !PT ;  /* 0x0000000a0d0d7212 */ /* 0x080fe400078efcff */
[----:B------:R-:W-:-:S07]  /*0460*/  LOP3.LUT R10, R15, R10, RZ, 0xfc, !PT ;  /* 0x0000000a0f0a7212 */ /* 0x000fce00078efcff */
.L_x_2:
[----:B------:R-:W-:Y:S05]  /*0470*/  BSYNC.RECONVERGENT B0 ;  /* 0x0000000000007941 */ /* 0x000fea0003800200 */
.L_x_0:
[--C-:B------:R-:W-:Y:S01]  /*0480*/  SHF.R.U32.HI R2, RZ, 0xa, R13.reuse ;  /* 0x0000000aff027819 */ /* 0x100fe2000001160d */
[----:B------:R-:W0:Y:S01]  /*0490*/  LDCU.128 UR20, c[0x3][URZ] ;  /* 0x00c00000ff1477ac */ /* 0x000e220008000c00 */
[----:B------:R-:W-:Y:S01]  /*04a0*/  SHF.R.U32.HI R5, RZ, 0x14, R13 ;  /* 0x00000014ff057819 */ /* 0x000fe2000001160d */
[----:B------:R-:W-:Y:S01]  /*04b0*/  IMAD R3, R0, UR4, R3 ;  /* 0x0000000400037c24 */ /* 0x000fe2000f8e0203 */
[----:B------:R-:W-:Y:S01]  /*04c0*/  SGXT.U32 R2, R2, 0xa ;  /* 0x0000000a0202781a */ /* 0x000fe20000000000 */
[----:B------:R-:W1:Y:S01]  /*04d0*/  LDCU.128 UR12, c[0x3][0x10] ;  /* 0x00c00200ff0c77ac */ /* 0x000e620008000c00 */
[----:B------:R-:W-:Y:S02]  /*04e0*/  LOP3.LUT R13, R13, 0x3ff, RZ, 0xc0, !PT ;  /* 0x000003ff0d0d7812 */ /* 0x000fe400078ec0ff */
[----:B------:R-:W-:Y:S01]  /*04f0*/  SHF.R.U32.HI R7, RZ, 0xa, R10 ;  /* 0x0000000aff077819 */ /* 0x000fe2000001160a */
[----:B------:R-:W-:Y:S01]  /*0500*/  VIADD R4, R2, 0xfffffe00 ;  /* 0xfffffe0002047836 */ /* 0x000fe20000000000 */
[----:B------:R-:W-:Y:S01]  /*0510*/  SGXT.U32 R2, R5, 0xa ;  /* 0x0000000a0502781a */ /* 0x000fe20000000000 */
[----:B------:R-:W2:Y:S01]  /*0520*/  LDCU.64 UR16, c[0x3][0x20] ;  /* 0x00c00400ff1077ac */ /* 0x000ea20008000a00 */
[----:B------:R-:W-:-:S02]  /*0530*/  I2FP.F32.U32 R13, R13 ;  /* 0x0000000d000d7245 */ /* 0x000fc40000201000 */
[----:B------:R-:W-:Y:S01]  /*0540*/  I2FP.F32.S32 R4, R4 ;  /* 0x0000000400047245 */ /* 0x000fe20000201400 */
[----:B------:R-:W-:Y:S01]  /*0550*/  VIADD R2, R2, 0xfffffe00 ;  /* 0xfffffe0002027836 */ /* 0x000fe20000000000 */
[----:B------:R-:W-:Y:S02]  /*0560*/  SHF.R.U32.HI R9, RZ, 0x14, R10 ;  /* 0x00000014ff097819 */ /* 0x000fe4000001160a */
[----:B------:R-:W-:Y:S01]  /*0570*/  LOP3.LUT R10, R10, 0x3ff, RZ, 0xc0, !PT ;  /* 0x000003ff0a0a7812 */ /* 0x000fe200078ec0ff */
[C---:B0-----:R-:W-:Y:S01]  /*0580*/  FMUL R6, R4.reuse, UR22 ;  /* 0x0000001604067c20 */ /* 0x041fe20008400000 */
[----:B------:R-:W-:Y:S02]  /*0590*/  I2FP.F32.S32 R5, R2 ;  /* 0x0000000200057245 */ /* 0x000fe40000201400 */
[----:B------:R-:W-:Y:S01]  /*05a0*/  SGXT.U32 R2, R7, 0xa ;  /* 0x0000000a0702781a */ /* 0x000fe20000000000 */
[----:B------:R-:W-:Y:S01]  /*05b0*/  FFMA R6, R13, UR21, R6 ;  /* 0x000000150d067c23 */ /* 0x000fe20008000006 */
[----:B-1----:R-:W-:Y:S01]  /*05c0*/  FMUL R8, R4, UR13 ;  /* 0x0000000d04087c20 */ /* 0x002fe20008400000 */
[----:B------:R-:W-:-:S02]  /*05d0*/  I2FP.F32.U32 R10, R10 ;  /* 0x0000000a000a7245 */ /* 0x000fc40000201000 */
[----:B------:R-:W-:Y:S01]  /*05e0*/  FFMA R6, R5, UR23, R6 ;  /* 0x0000001705067c23 */ /* 0x000fe20008000006 */
[----:B------:R-:W-:Y:S01]  /*05f0*/  VIADD R7, R2, 0xfffffe00 ;  /* 0xfffffe0002077836 */ /* 0x000fe20000000000 */
[----:B------:R-:W-:Y:S01]  /*0600*/  SGXT.U32 R2, R9, 0xa ;  /* 0x0000000a0902781a */ /* 0x000fe20000000000 */
[----:B--2---:R-:W-:Y:S01]  /*0610*/  FMUL R4, R4, UR16 ;  /* 0x0000001004047c20 */ /* 0x004fe20008400000 */
[C---:B------:R-:W-:Y:S01]  /*0620*/  FFMA R8, R13.reuse, UR12, R8 ;  /* 0x0000000c0d087c23 */ /* 0x040fe20008000008 */
[----:B------:R-:W-:Y:S02]  /*0630*/  FMNMX R6, RZ, R6, !PT ;  /* 0x00000006ff067209 */ /* 0x000fe40007800000 */
[----:B------:R-:W-:Y:S01]  /*0640*/  I2FP.F32.S32 R7, R7 ;  /* 0x0000000700077245 */ /* 0x000fe20000201400 */
[----:B------:R-:W-:Y:S01]  /*0650*/  FFMA R4, R13, UR15, R4 ;  /* 0x0000000f0d047c23 */ /* 0x000fe20008000004 */
[----:B------:R-:W-:Y:S01]  /*0660*/  FMNMX R11, R6, 1023, PT ;  /* 0x447fc000060b7809 */ /* 0x000fe20003800000 */
[----:B------:R-:W-:-:S02]  /*0670*/  VIADD R6, R2, 0xfffffe00 ;  /* 0xfffffe0002067836 */ /* 0x000fc40000000000 */
[----:B------:R-:W-:Y:S01]  /*0680*/  FFMA R8, R5, UR14, R8 ;  /* 0x0000000e05087c23 */ /* 0x000fe20008000008 */
[----:B------:R-:W-:Y:S01]  /*0690*/  FMUL R9, R7, UR16 ;  /* 0x0000001007097c20 */ /* 0x000fe20008400000 */
[----:B------:R-:W-:Y:S01]  /*06a0*/  FFMA R4, R5, UR17, R4 ;  /* 0x0000001105047c23 */ /* 0x000fe20008000004 */
[C---:B------:R-:W-:Y:S01]  /*06b0*/  FMUL R5, R7.reuse, UR13 ;  /* 0x0000000d07057c20 */ /* 0x040fe20008400000 */
[----:B------:R-:W-:Y:S01]  /*06c0*/  I2FP.F32.S32 R6, R6 ;  /* 0x0000000600067245 */ /* 0x000fe20000201400 */
[C---:B------:R-:W-:Y:S01]  /*06d0*/  FFMA R9, R10.reuse, UR15, R9 ;  /* 0x0000000f0a097c23 */ /* 0x040fe20008000009 */
[----:B------:R-:W-:Y:S01]  /*06e0*/  FMUL R7, R7, UR22 ;  /* 0x0000001607077c20 */ /* 0x000fe20008400000 */
[----:B------:R-:W-:Y:S01]  /*06f0*/  FFMA R5, R10, UR12, R5 ;  /* 0x0000000c0a057c23 */ /* 0x000fe20008000005 */
[----:B------:R-:W-:Y:S01]  /*0700*/  FMNMX R4, RZ, R4, !PT ;  /* 0x00000004ff047209 */ /* 0x000fe20007800000 */
[----:B------:R-:W-:Y:S01]  /*0710*/  FFMA R9, R6, UR17, R9 ;  /* 0x0000001106097c23 */ /* 0x000fe20008000009 */
[----:B------:R-:W-:Y:S01]  /*0720*/  FFMA R7, R10, UR21, R7 ;  /* 0x000000150a077c23 */ /* 0x000fe20008000007 */
[C---:B------:R-:W-:Y:S01]  /*0730*/  FFMA R5, R6.reuse, UR14, R5 ;  /* 0x0000000e06057c23 */ /* 0x040fe20008000005 */
[----:B------:R0:W1:Y:S01]  /*0740*/  F2I.U32.TRUNC.NTZ R2, R11 ;  /* 0x0000000b00027305 */ /* 0x000062000020f000 */
[----:B------:R-:W-:Y:S01]  /*0750*/  FMNMX R8, RZ, R8, !PT ;  /* 0x00000008ff087209 */ /* 0x000fe20007800000 */
[----:B------:R-:W-:Y:S01]  /*0760*/  FFMA R7, R6, UR23, R7 ;  /* 0x0000001706077c23 */ /* 0x000fe20008000007 */
[----:B------:R-:W-:-:S02]  /*0770*/  FMNMX R9, RZ, R9, !PT ;  /* 0x00000009ff097209 */ /* 0x000fc40007800000 */
[----:B------:R-:W-:Y:S02]  /*0780*/  FMNMX R5, RZ, R5, !PT ;  /* 0x00000005ff057209 */ /* 0x000fe40007800000 */
[----:B------:R-:W-:Y:S02]  /*0790*/  FMNMX R4, R4, 1023, PT ;  /* 0x447fc00004047809 */ /* 0x000fe40003800000 */
[----:B0-----:R-:W-:Y:S02]  /*07a0*/  FMNMX R11, R9, 1023, PT ;  /* 0x447fc000090b7809 */ /* 0x001fe40003800000 */
[----:B------:R-:W-:Y:S01]  /*07b0*/  FMNMX R8, R8, 1023, PT ;  /* 0x447fc00008087809 */ /* 0x000fe20003800000 */
[----:B------:R0:W2:Y:S01]  /*07c0*/  F2I.U32.TRUNC.NTZ R12, R4 ;  /* 0x00000004000c7305 */ /* 0x0000a2000020f000 */
[----:B------:R-:W-:Y:S02]  /*07d0*/  FMNMX R9, R5, 1023, PT ;  /* 0x447fc00005097809 */ /* 0x000fe40003800000 */
[----:B------:R-:W-:Y:S01]  /*07e0*/  FMNMX R7, RZ, R7, !PT ;  /* 0x00000007ff077209 */ /* 0x000fe20007800000 */
[----:B-1----:R-:W-:-:S03]  /*07f0*/  IMAD.SHL.U32 R2, R2, 0x4000, RZ ;  /* 0x0000400002027824 */ /* 0x002fc600078e00ff */
[----:B------:R-:W-:Y:S01]  /*0800*/  FMNMX R6, R7, 1023, PT ;  /* 0x447fc00007067809 */ /* 0x000fe20003800000 */
[----:B------:R-:W1:Y:S01]  /*0810*/  F2I.U32.TRUNC.NTZ R11, R11 ;  /* 0x0000000b000b7305 */ /* 0x000e62000020f000 */
[----:B0-----:R-:W0:Y:S01]  /*0820*/  LDC.64 R4, c[0x0][0x390] ;  /* 0x0000e400ff047b82 */ /* 0x001e220000000a00 */
[----:B--2---:R-:W-:-:S06]  /*0830*/  SHF.R.U32.HI R12, RZ, 0x2, R12 ;  /* 0x00000002ff0c7819 */ /* 0x004fcc000001160c */
[----:B------:R-:W2:Y:S01]  /*0840*/  F2I.U32.TRUNC.NTZ R8, R8 ;  /* 0x0000000800087305 */ /* 0x000ea2000020f000 */
[----:B------:R-:W-:Y:S02]  /*0850*/  LOP3.LUT R7, R12, UR20, RZ, 0xfc, !PT ;  /* 0x000000140c077c12 */ /* 0x000fe4000f8efcff */
[----:B-1----:R-:W-:-:S05]  /*0860*/  SHF.R.U32.HI R10, RZ, 0x2, R11 ;  /* 0x00000002ff0a7819 */ /* 0x002fca000001160b */
[----:B------:R-:W1:Y:S01]  /*0870*/  F2I.U32.TRUNC.NTZ R9, R9 ;  /* 0x0000000900097305 */ /* 0x000e62000020f000 */
[----:B------:R-:W-:Y:S01]  /*0880*/  LOP3.LUT R11, R10, UR20, RZ, 0xfc, !PT ;  /* 0x000000140a0b7c12 */ /* 0x000fe2000f8efcff */
[----:B--2---:R-:W-:-:S06]  /*0890*/  IMAD.SHL.U32 R8, R8, 0x40, RZ ;  /* 0x0000004008087824 */ /* 0x004fcc00078e00ff */
[----:B------:R-:W2:Y:S01]  /*08a0*/  F2I.U32.TRUNC.NTZ R6, R6 ;  /* 0x0000000600067305 */ /* 0x000ea2000020f000 */
[----:B------:R-:W-:Y:S01]  /*08b0*/  LOP3.LUT R7, R7, 0xffffff00, R8, 0xf8, !PT ;  /* 0xffffff0007077812 */ /* 0x000fe200078ef808 */
[----:B-1----:R-:W-:-:S03]  /*08c0*/  IMAD.SHL.U32 R10, R9, 0x40, RZ ;  /* 0x00000040090a7824 */ /* 0x002fc600078e00ff */
[----:B------:R-:W-:Y:S01]  /*08d0*/  LOP3.LUT R7, R7, 0xffff0000, R2, 0xf8, !PT ;  /* 0xffff000007077812 */ /* 0x000fe200078ef802 */
[C---:B------:R-:W-:Y:S02]  /*08e0*/  VIADD R9, R3.reuse, 0x1 ;  /* 0x0000000103097836 */ /* 0x040fe40000000000 */
[----:B0-----:R-:W-:Y:S01]  /*08f0*/  IMAD.WIDE.U32 R2, R3, 0x4, R4 ;  /* 0x0000000403027825 */ /* 0x001fe200078e0004 */
[----:B------:R-:W-:-:S03]  /*0900*/  LOP3.LUT R11, R11, 0xffffff00, R10, 0xf8, !PT ;  /* 0xffffff000b0b7812 */ /* 0x000fc600078ef80a */
[----:B--2---:R-:W-:Y:S01]  /*0910*/  IMAD.SHL.U32 R6, R6, 0x4000, RZ ;  /* 0x0000400006067824 */ /* 0x004fe200078e00ff */
[----:B------:R-:W-:Y:S01]  /*0920*/  STG.E desc[UR6][R2.64], R7 ;  /* 0x0000000702007986 */ /* 0x000fe2000c101906 */
[----:B------:R-:W-:-:S03]  /*0930*/  IMAD.WIDE.U32 R4, R9, 0x4, R4 ;  /* 0x0000000409047825 */ /* 0x000fc600078e0004 */
[----:B------:R-:W-:-:S05]  /*0940*/  LOP3.LUT R11, R11, 0xffff0000, R6, 0xf8, !PT ;  /* 0xffff00000b0b7812 */ /* 0x000fca00078ef806 */
[----:B------:R-:W-:Y:S01]  /*0950*/  STG.E desc[UR6][R4.64], R11 ;  /* 0x0000000b04007986 */ /* 0x000fe2000c101906 */
[----:B------:R-:W-:Y:S05]  /*0960*/  EXIT ;  /* 0x000000000000794d */ /* 0x000fea0003800000 */
.L_x_3:
[----:B------:R-:W-:-:S00]  /*0970*/  BRA `(.L_x_3) ;  /* 0xfffffffc00fc7947 */ /* 0x000fc0000383ffff */
[----:B------:R-:W-:-:S00]  /*0980*/  NOP ;  /* 0x0000000000007918 */ /* 0x000fc00000000000 */
[----:B------:R-:W-:-:S00]  /*0990*/  NOP ;  /* 0x0000000000007918 */ /* 0x000fc00000000000 */
[----:B------:R-:W-:-:S00]  /*09a0*/  NOP ;  /* 0x0000000000007918 */ /* 0x000fc00000000000 */
[----:B------:R-:W-:-:S00]  /*09b0*/  NOP ;  /* 0x0000000000007918 */ /* 0x000fc00000000000 */
[----:B------:R-:W-:-:S00]  /*09c0*/  NOP ;  /* 0x0000000000007918 */ /* 0x000fc00000000000 */
[----:B------:R-:W-:-:S00]  /*09d0*/  NOP ;  /* 0x0000000000007918 */ /* 0x000fc00000000000 */
[----:B------:R-:W-:-:S00]  /*09e0*/  NOP ;  /* 0x0000000000007918 */ /* 0x000fc00000000000 */
[----:B------:R-:W-:-:S00]  /*09f0*/  NOP ;  /* 0x0000000000007918 */ /* 0x000fc00000000000 */
.L_x_5:


//--------------------- .text.Passthru_drvapi     --------------------------
	.section	.text.Passthru_drvapi,"ax",@progbits
	.align	128
        .global         Passthru_drvapi
        .type           Passthru_drvapi,@function
        .size           Passthru_drvapi,(.L_x_6 - Passthru_drvapi)
        .other          Passthru_drvapi,@"STO_CUDA_ENTRY STV_DEFAULT"
Passthru_drvapi:
.text.Passthru_drvapi:
        /* <DEDUP_REMOVED lines=16> */
[----:B------:R-:W1:Y:S01]  /*0100*/  LDCU.64 UR8, c[0x0][0x380] ;  /* 0x00007000ff0877ac */ /* 0x000e620008000a00 */
[----:B------:R-:W2:Y:S01]  /*0110*/  LDCU.64 UR6, c[0x0][0x358] ;  /* 0x00006b00ff0677ac */ /* 0x000ea20008000a00 */
[----:B0-----:R-:W-:Y:S01]  /*0120*/  IMAD R2, R7, UR4, R0 ;  /* 0x0000000407027c24 */ /* 0x001fe2000f8e0200 */
[----:B------:R-:W0:Y:S03]  /*0130*/  LDCU.64 UR4, c[0x0][0x398] ;  /* 0x00007300ff0477ac */ /* 0x000e260008000a00 */
[C---:B------:R-:W-:Y:S01]  /*0140*/  VIADD R4, R2.reuse, 0x1 ;  /* 0x0000000102047836 */ /* 0x040fe20000000000 */
[----:B-1----:R-:W-:-:S04]  /*0150*/  IADD3 R2, P0, PT, R2, UR8, RZ ;  /* 0x0000000802027c10 */ /* 0x002fc8000ff1e0ff */
[----:B------:R-:W-:Y:S01]  /*0160*/  IADD3 R4, P1, PT, R4, UR8, RZ ;  /* 0x0000000804047c10 */ /* 0x000fe2000ff3e0ff */
[----:B------:R-:W-:Y:S01]  /*0170*/  IMAD.X R3, RZ, RZ, UR9, P0 ;  /* 0x00000009ff037e24 */ /* 0x000fe200080e06ff */
[----:B------:R-:W1:Y:S03]  /*0180*/  LDCU UR8, c[0x3][URZ] ;  /* 0x00c00000ff0877ac */ /* 0x000e660008000800 */
[----:B------:R-:W-:Y:S01]  /*0190*/  IMAD.X R5, RZ, RZ, UR9, P1 ;  /* 0x00000009ff057e24 */ /* 0x000fe200088e06ff */
[----:B--2---:R-:W2:Y:S04]  /*01a0*/  LDG.E.U8 R2, desc[UR6][R2.64] ;  /* 0x0000000602027981 */ /* 0x004ea8000c1e1100 */
[----:B------:R-:W3:Y:S01]  /*01b0*/  LDG.E.U8 R4, desc[UR6][R4.64] ;  /* 0x0000000604047981 */ /* 0x000ee2000c1e1100 */
[----:B0-----:R-:W-:-:S06]  /*01c0*/  USHF.R.U64 UR4, UR4, 0x2, UR5 ;  /* 0x0000000204047899 */ /* 0x001fcc0008001205 */
[----:B------:R-:W-:-:S04]  /*01d0*/  IMAD R9, R7, UR4, R0 ;  /* 0x0000000407097c24 */ /* 0x000fc8000f8e0200 */
[----:B------:R-:W-:Y:S01]  /*01e0*/  VIADD R13, R9, 0x1 ;  /* 0x00000001090d7836 */ /* 0x000fe20000000000 */
[----:B--2---:R-:W-:Y:S02]  /*01f0*/  I2FP.F32.U32 R6, R2 ;  /* 0x0000000200067245 */ /* 0x004fe40000201000 */
[----:B------:R-:W0:Y:S02]  /*0200*/  LDC.64 R2, c[0x0][0x390] ;  /* 0x0000e400ff027b82 */ /* 0x000e240000000a00 */
[----:B------:R-:W-:Y:S02]  /*0210*/  FMNMX R8, RZ, R6, !PT ;  /* 0x00000006ff087209 */ /* 0x000fe40007800000 */
[----:B---3--:R-:W-:Y:S02]  /*0220*/  I2FP.F32.U32 R6, R4 ;  /* 0x0000000400067245 */ /* 0x008fe40000201000 */
[----:B------:R-:W-:Y:S02]  /*0230*/  FMNMX R8, R8, 255, PT ;  /* 0x437f000008087809 */ /* 0x000fe40003800000 */
[----:B------:R-:W-:-:S04]  /*0240*/  FMNMX R6, RZ, R6, !PT ;  /* 0x00000006ff067209 */ /* 0x000fc80007800000 */
[----:B------:R-:W-:Y:S01]  /*0250*/  FMNMX R6, R6, 255, PT ;  /* 0x437f000006067809 */ /* 0x000fe20003800000 */
[----:B------:R-:W2:Y:S08]  /*0260*/  F2I.U32.TRUNC.NTZ R8, R8 ;  /* 0x0000000800087305 */ /* 0x000eb0000020f000 */
[----:B------:R-:W3:Y:S01]  /*0270*/  F2I.U32.TRUNC.NTZ R6, R6 ;  /* 0x0000000600067305 */ /* 0x000ee2000020f000 */
[C---:B--2---:R-:W-:Y:S01]  /*0280*/  SHF.L.U32 R5, R8.reuse, 0x8, RZ ;  /* 0x0000000808057819 */ /* 0x044fe200000006ff */
[----:B------:R-:W-:-:S03]  /*0290*/  IMAD.U32 R0, R8, 0x10000, RZ ;  /* 0x0001000008007824 */ /* 0x000fc600078e00ff */
[----:B-1----:R-:W-:Y:S01]  /*02a0*/  LOP3.LUT R5, R5, UR8, R8, 0xfe, !PT ;  /* 0x0000000805057c12 */ /* 0x002fe2000f8efe08 */
[C---:B---3--:R-:W-:Y:S01]  /*02b0*/  IMAD.SHL.U32 R11, R6.reuse, 0x100, RZ ;  /* 0x00000100060b7824 */ /* 0x048fe200078e00ff */
[----:B------:R-:W-:Y:S02]  /*02c0*/  SHF.L.U32 R4, R6, 0x10, RZ ;  /* 0x0000001006047819 */ /* 0x000fe400000006ff */
[----:B------:R-:W-:Y:S02]  /*02d0*/  LOP3.LUT R7, R5, R0, RZ, 0xfc, !PT ;  /* 0x0000000005077212 */ /* 0x000fe400078efcff */
[----:B------:R-:W-:-:S04]  /*02e0*/  LOP3.LUT R11, R11, UR8, R6, 0xfe, !PT ;  /* 0x000000080b0b7c12 */ /* 0x000fc8000f8efe06 */
[----:B------:R-:W-:Y:S01]  /*02f0*/  LOP3.LUT R11, R11, R4, RZ, 0xfc, !PT ;  /* 0x000000040b0b7212 */ /* 0x000fe200078efcff */
[----:B0-----:R-:W-:-:S04]  /*0300*/  IMAD.WIDE.U32 R4, R9, 0x4, R2 ;  /* 0x0000000409047825 */ /* 0x001fc800078e0002 */
[----:B------:R-:W-:Y:S01]  /*0310*/  IMAD.WIDE.U32 R2, R13, 0x4, R2 ;  /* 0x000000040d027825 */ /* 0x000fe200078e0002 */
[----:B------:R-:W-:Y:S04]  /*0320*/  STG.E desc[UR6][R4.64], R7 ;  /* 0x0000000704007986 */ /* 0x000fe8000c101906 */
[----:B------:R-:W-:Y:S01]  /*0330*/  STG.E desc[UR6][R2.64], R11 ;  /* 0x0000000b02007986 */ /* 0x000fe2000c101906 */
[----:B------:R-:W-:Y:S05]  /*0340*/  EXIT ;  /* 0x000000000000794d */ /* 0x000fea0003800000 */
.L_x_4:
        /* <DEDUP_REMOVED lines=11> */
.L_x_6:


//--------------------- .nv.shared.reserved.0     --------------------------
	.section	.nv.shared.reserved.0,"aw",@nobits
	.weak		__nv_reservedSMEM_offset_0_alias
	.size		__nv_reservedSMEM_offset_0_alias, 0, 64
	.other		__nv_reservedSMEM_offset_0_alias,@"STO_CUDA_RESERVED_SHARED STV_DEFAULT"
__nv_reservedSMEM_offset_0_alias:
	.zero		0
	.zero		64


//--------------------- .nv.constant0.NV12ToARGB_drvapi --------------------------
	.section	.nv.constant0.NV12ToARGB_drvapi,"a",@progbits
	.sectionflags	@""
	.align	4
.nv.constant0.NV12ToARGB_drvapi:
	.zero		936


//--------------------- .nv.constant0.Passthru_drvapi --------------------------
	.section	.nv.constant0.Passthru_drvapi,"a",@progbits
	.sectionflags	@""
	.align	4
.nv.constant0.Passthru_drvapi:
	.zero		936


//--------------------- SYMBOLS --------------------------

	.type		.nv.reservedSmem.offset0,@object
	.size		.nv.reservedSmem.offset0,0x4
